//
// Generated by NVIDIA NVVM Compiler
//
// Compiler Build ID: CL-36424714
// Cuda compilation tools, release 13.0, V13.0.88
// Based on NVVM 20.0.0
//

.version 9.0
.target sm_100
.address_size 64

	// .globl	_Z10gpuProcessPf

.visible .entry _Z10gpuProcessPf(
	.param .u64 .ptr .align 1 _Z10gpuProcessPf_param_0
)
{
	.reg .pred 	%p<2>;
	.reg .b32 	%r<5>;
	.reg .b32 	%f<3>;
	.reg .b64 	%rd<5>;

	ld.param.u64 	%rd1, [_Z10gpuProcessPf_param_0];
	mov.u32 	%r2, %ctaid.x;
	mov.u32 	%r3, %ntid.x;
	mov.u32 	%r4, %tid.x;
	mad.lo.s32 	%r1, %r2, %r3, %r4;
	setp.gt.s32 	%p1, %r1, 499999;
	@%p1 bra 	$L__BB0_2;
	cvta.to.global.u64 	%rd2, %rd1;
	mul.wide.s32 	%rd3, %r1, 4;
	add.s64 	%rd4, %rd2, %rd3;
	ld.global.f32 	%f1, [%rd4];
	mul.f32 	%f2, %f1, %f1;
	st.global.f32 	[%rd4], %f2;
$L__BB0_2:
	ret;

}


// ===== COMPILED SASS (sm_100) =====

	.target	sm_100

	.elftype	@"ET_EXEC"


//--------------------- .note.nv.tkinfo           --------------------------
	.section	.note.nv.tkinfo,"",@"SHT_NOTE"
	.sectionflags	@"SHF_NOTE_NV_TKINFO"
	.tkinfo
        /*0018*/ 	.word	0x00000002
        /*0030*/ 	.string	""
        /*0030*/ 	.string	"ptxas"
        /*0030*/ 	.string	"Cuda compilation tools, release 13.0, V13.0.88"
        /*0030*/ 	.string	"Build cuda_13.0.r13.0/compiler.36424714_0"
        /*0030*/ 	.string	"-arch sm_100 -m 64 "



//--------------------- .note.nv.cuinfo           --------------------------
	.section	.note.nv.cuinfo,"",@"SHT_NOTE"
	.sectionflags	@"SHF_NOTE_NV_CUINFO"
        /*0018*/ 	.short	0x0002
        /*001a*/ 	.short	0x0064
        /*001c*/ 	.short	0x0082
	.zero		2


//--------------------- .nv.info                  --------------------------
	.section	.nv.info,"",@"SHT_CUDA_INFO"
	.align	4


	//----- nvinfo : EIATTR_REGCOUNT
	.align		4
        /*0000*/ 	.byte	0x04, 0x2f
        /*0002*/ 	.short	(.L_1 - .L_0)
	.align		4
.L_0:
        /*0004*/ 	.word	index@(_Z10gpuProcessPf)
        /*0008*/ 	.word	0x00000008


	//----- nvinfo : EIATTR_FRAME_SIZE
	.align		4
.L_1:
        /*000c*/ 	.byte	0x04, 0x11
        /*000e*/ 	.short	(.L_3 - .L_2)
	.align		4
.L_2:
        /*0010*/ 	.word	index@(_Z10gpuProcessPf)
        /*0014*/ 	.word	0x00000000


	//----- nvinfo : EIATTR_MIN_STACK_SIZE
	.align		4
.L_3:
        /*0018*/ 	.byte	0x04, 0x12
        /*001a*/ 	.short	(.L_5 - .L_4)
	.align		4
.L_4:
        /*001c*/ 	.word	index@(_Z10gpuProcessPf)
        /*0020*/ 	.word	0x00000000
.L_5:


//--------------------- .nv.compat                --------------------------
	.section	.nv.compat,"",@"SHT_CUDA_COMPAT_INFO"
	.align	4
        /*0000*/ 	.byte	0x02, 0x09, 0x00, 0x00, 0x02, 0x02, 0x01, 0x00, 0x02, 0x05, 0x05, 0x00, 0x03, 0x07, 0x01, 0x01
        /*0010*/ 	.byte	0x02, 0x03, 0x00, 0x00, 0x02, 0x06, 0x01, 0x00, 0x04, 0x0b, 0x08, 0x00, 0x09, 0x00, 0x00, 0x00
        /*0020*/ 	.byte	0x00, 0x00, 0x00, 0x00


//--------------------- .nv.info._Z10gpuProcessPf --------------------------
	.section	.nv.info._Z10gpuProcessPf,"",@"SHT_CUDA_INFO"
	.sectionflags	@""
	.align	4


	//----- nvinfo : EIATTR_CUDA_API_VERSION
	.align		4
        /*0000*/ 	.byte	0x04, 0x37
        /*0002*/ 	.short	(.L_7 - .L_6)
.L_6:
        /*0004*/ 	.word	0x00000082


	//----- nvinfo : EIATTR_KPARAM_INFO
	.align		4
.L_7:
        /*0008*/ 	.byte	0x04, 0x17
        /*000a*/ 	.short	(.L_9 - .L_8)
.L_8:
        /*000c*/ 	.word	0x00000000
        /*0010*/ 	.short	0x0000
        /*0012*/ 	.short	0x0000
        /*0014*/ 	.byte	0x00, 0xf5, 0x21, 0x00


	//----- nvinfo : EIATTR_SPARSE_MMA_MASK
	.align		4
.L_9:
        /*0018*/ 	.byte	0x03, 0x50
        /*001a*/ 	.short	0x0000


	//----- nvinfo : EIATTR_MAXREG_COUNT
	.align		4
        /*001c*/ 	.byte	0x03, 0x1b
        /*001e*/ 	.short	0x00ff


	//----- nvinfo : EIATTR_MERCURY_ISA_VERSION
	.align		4
        /*0020*/ 	.byte	0x03, 0x5f
        /*0022*/ 	.short	0x0101


	//----- nvinfo : EIATTR_VRC_CTA_INIT_COUNT
	.align		4
        /*0024*/ 	.byte	0x02, 0x4a
	.zero		1
	.zero		1


	//----- nvinfo : EIATTR_EXIT_INSTR_OFFSETS
	.align		4
        /*0028*/ 	.byte	0x04, 0x1c
        /*002a*/ 	.short	(.L_11 - .L_10)


	//   ....[0]....
.L_10:
        /*002c*/ 	.word	0x00000060


	//   ....[1]....
        /*0030*/ 	.word	0x000000d0


	//----- nvinfo : EIATTR_CBANK_PARAM_SIZE
	.align		4
.L_11:
        /*0034*/ 	.byte	0x03, 0x19
        /*0036*/ 	.short	0x0008


	//----- nvinfo : EIATTR_PARAM_CBANK
	.align		4
        /*0038*/ 	.byte	0x04, 0x0a
        /*003a*/ 	.short	(.L_13 - .L_12)
	.align		4
.L_12:
        /*003c*/ 	.word	index@(.nv.constant0._Z10gpuProcessPf)
        /*0040*/ 	.short	0x0380
        /*0042*/ 	.short	0x0008


	//----- nvinfo : EIATTR_SW_WAR
	.align		4
.L_13:
        /*0044*/ 	.byte	0x04, 0x36
        /*0046*/ 	.short	(.L_15 - .L_14)
.L_14:
        /*0048*/ 	.word	0x00000008
.L_15:


//--------------------- .nv.callgraph             --------------------------
	.section	.nv.callgraph,"",@"SHT_CUDA_CALLGRAPH"
	.align	4
	.sectionentsize	8
	.align		4
        /*0000*/ 	.word	0x00000000
	.align		4
        /*0004*/ 	.word	0xffffffff
	.align		4
        /*0008*/ 	.word	0x00000000
	.align		4
        /*000c*/ 	.word	0xfffffffe
	.align		4
        /*0010*/ 	.word	0x00000000
	.align		4
        /*0014*/ 	.word	0xfffffffd
	.align		4
        /*0018*/ 	.word	0x00000000
	.align		4
        /*001c*/ 	.word	0xfffffffc


//--------------------- .text._Z10gpuProcessPf    --------------------------
	.section	.text._Z10gpuProcessPf,"ax",@progbits
	.align	128
        .global         _Z10gpuProcessPf
        .type           _Z10gpuProcessPf,@function
        .size           _Z10gpuProcessPf,(.L_x_1 - _Z10gpuProcessPf)
        .other          _Z10gpuProcessPf,@"STO_CUDA_ENTRY STV_DEFAULT"
_Z10gpuProcessPf:
.text._Z10gpuProcessPf:
[----:B------:R-:W-:Y:S01]  /*0000*/  LDC R1, c[0x0][0x37c] ;  /* 0x0000df00ff017b82 */ /* 0x000fe20000000800 */
[----:B------:R-:W0:Y:S07]  /*0010*/  S2R R0, SR_TID.X ;  /* 0x0000000000007919 */ /* 0x000e2e0000002100 */
[----:B------:R-:W0:Y:S08]  /*0020*/  S2UR UR4, SR_CTAID.X ;  /* 0x00000000000479c3 */ /* 0x000e300000002500 */
[----:B------:R-:W0:Y:S02]  /*0030*/  LDC R5, c[0x0][0x360] ;  /* 0x0000d800ff057b82 */ /* 0x000e240000000800 */
[----:B0-----:R-:W-:-:S05]  /*0040*/  IMAD R5, R5, UR4, R0 ;  /* 0x0000000405057c24 */ /* 0x001fca000f8e0200 */
[----:B------:R-:W-:-:S13]  /*0050*/  ISETP.GT.AND P0, PT, R5, 0x7a11f, PT ;  /* 0x0007a11f0500780c */ /* 0x000fda0003f04270 */
[----:B------:R-:W-:Y:S05]  /*0060*/  @P0 EXIT ;  /* 0x000000000000094d */ /* 0x000fea0003800000 */
[----:B------:R-:W0:Y:S01]  /*0070*/  LDC.64 R2, c[0x0][0x380] ;  /* 0x0000e000ff027b82 */ /* 0x000e220000000a00 */
[----:B------:R-:W1:Y:S01]  /*0080*/  LDCU.64 UR4, c[0x0][0x358] ;  /* 0x00006b00ff0477ac */ /* 0x000e620008000a00 */
[----:B0-----:R-:W-:-:S05]  /*0090*/  IMAD.WIDE R2, R5, 0x4, R2 ;  /* 0x0000000405027825 */ /* 0x001fca00078e0202 */
[----:B-1----:R-:W2:Y:S02]  /*00a0*/  LDG.E R0, desc[UR4][R2.64] ;  /* 0x0000000402007981 */ /* 0x002ea4000c1e1900 */
[----:B--2---:R-:W-:-:S05]  /*00b0*/  FMUL R5, R0, R0 ;  /* 0x0000000000057220 */ /* 0x004fca0000400000 */
[----:B------:R-:W-:Y:S01]  /*00c0*/  STG.E desc[UR4][R2.64], R5 ;  /* 0x0000000502007986 */ /* 0x000fe2000c101904 */
[----:B------:R-:W-:Y:S05]  /*00d0*/  EXIT ;  /* 0x000000000000794d */ /* 0x000fea0003800000 */
.L_x_0:
[----:B------:R-:W-:-:S00]  /*00e0*/  BRA `(.L_x_0) ;  /* 0xfffffffc00fc7947 */ /* 0x000fc0000383ffff */
[----:B------:R-:W-:-:S00]  /*00f0*/  NOP ;  /* 0x0000000000007918 */ /* 0x000fc00000000000 */
        /* <DEDUP_REMOVED lines=8> */
.L_x_1:


//--------------------- .nv.shared.reserved.0     --------------------------
	.section	.nv.shared.reserved.0,"aw",@nobits
	.weak		__nv_reservedSMEM_offset_0_alias
	.size		__nv_reservedSMEM_offset_0_alias, 0, 64
	.other		__nv_reservedSMEM_offset_0_alias,@"STO_CUDA_RESERVED_SHARED STV_DEFAULT"
__nv_reservedSMEM_offset_0_alias:
	.zero		0
	.zero		64


//--------------------- .nv.constant0._Z10gpuProcessPf --------------------------
	.section	.nv.constant0._Z10gpuProcessPf,"a",@progbits
	.sectionflags	@""
	.align	4
.nv.constant0._Z10gpuProcessPf:
	.zero		904


//--------------------- SYMBOLS --------------------------

	.type		.nv.reservedSmem.offset0,@object
	.size		.nv.reservedSmem.offset0,0x4
